.version 6.5
.target sm_30
.address_size 64

.visible .entry isspacep(
	.param .u64 input,
	.param .u64 output
)
{
	.reg .u64 	    in_addr;
    .reg .u64 	    out_addr;
    .reg .pred      is_global;
    .reg .pred      is_shared;

    .reg .u32       is_global_u32;
    .reg .u32       is_shared_u32;

	ld.param.u64 	in_addr, [input];
    ld.param.u64 	out_addr, [output];

	isspacep.global	is_global, in_addr;
    selp.u32        is_global_u32, 1, 0, is_global;
	isspacep.shared	is_shared, in_addr;
    selp.u32        is_shared_u32, 1, 0, is_shared;
    st.u32          [out_addr], is_global_u32;
    st.u32          [out_addr+4], is_shared_u32;
	ret;
}


// ===== COMPILED SASS (sm_100) =====

	.target	sm_100

	.elftype	@"ET_EXEC"


//--------------------- .note.nv.tkinfo           --------------------------
	.section	.note.nv.tkinfo,"",@"SHT_NOTE"
	.sectionflags	@"SHF_NOTE_NV_TKINFO"
	.tkinfo
        /*0018*/ 	.word	0x00000002
        /*0030*/ 	.string	""
        /*0030*/ 	.string	"ptxas"
        /*0030*/ 	.string	"Cuda compilation tools, release 13.0, V13.0.88"
        /*0030*/ 	.string	"Build cuda_13.0.r13.0/compiler.36424714_0"
        /*0030*/ 	.string	"-arch sm_100 "



//--------------------- .note.nv.cuinfo           --------------------------
	.section	.note.nv.cuinfo,"",@"SHT_NOTE"
	.sectionflags	@"SHF_NOTE_NV_CUINFO"
        /*0018*/ 	.short	0x0002
        /*001a*/ 	.short	0x001e
        /*001c*/ 	.short	0x0082
	.zero		2


//--------------------- .nv.info                  --------------------------
	.section	.nv.info,"",@"SHT_CUDA_INFO"
	.align	4


	//----- nvinfo : EIATTR_REGCOUNT
	.align		4
        /*0000*/ 	.byte	0x04, 0x2f
        /*0002*/ 	.short	(.L_1 - .L_0)
	.align		4
.L_0:
        /*0004*/ 	.word	index@(isspacep)
        /*0008*/ 	.word	0x0000000a


	//----- nvinfo : EIATTR_FRAME_SIZE
	.align		4
.L_1:
        /*000c*/ 	.byte	0x04, 0x11
        /*000e*/ 	.short	(.L_3 - .L_2)
	.align		4
.L_2:
        /*0010*/ 	.word	index@(isspacep)
        /*0014*/ 	.word	0x00000000


	//----- nvinfo : EIATTR_MIN_STACK_SIZE
	.align		4
.L_3:
        /*0018*/ 	.byte	0x04, 0x12
        /*001a*/ 	.short	(.L_5 - .L_4)
	.align		4
.L_4:
        /*001c*/ 	.word	index@(isspacep)
        /*0020*/ 	.word	0x00000000
.L_5:


//--------------------- .nv.compat                --------------------------
	.section	.nv.compat,"",@"SHT_CUDA_COMPAT_INFO"
	.align	4
        /*0000*/ 	.byte	0x02, 0x09, 0x00, 0x00, 0x02, 0x02, 0x01, 0x00, 0x02, 0x05, 0x05, 0x00, 0x03, 0x07, 0x01, 0x01
        /*0010*/ 	.byte	0x02, 0x03, 0x00, 0x00, 0x02, 0x06, 0x01, 0x00, 0x04, 0x0b, 0x08, 0x00, 0x09, 0x00, 0x00, 0x00
        /*0020*/ 	.byte	0x00, 0x00, 0x00, 0x00


//--------------------- .nv.info.isspacep         --------------------------
	.section	.nv.info.isspacep,"",@"SHT_CUDA_INFO"
	.sectionflags	@""
	.align	4


	//----- nvinfo : EIATTR_CUDA_API_VERSION
	.align		4
        /*0000*/ 	.byte	0x04, 0x37
        /*0002*/ 	.short	(.L_7 - .L_6)
.L_6:
        /*0004*/ 	.word	0x00000082


	//----- nvinfo : EIATTR_KPARAM_INFO
	.align		4
.L_7:
        /*0008*/ 	.byte	0x04, 0x17
        /*000a*/ 	.short	(.L_9 - .L_8)
.L_8:
        /*000c*/ 	.word	0x00000000
        /*0010*/ 	.short	0x0001
        /*0012*/ 	.short	0x0008
        /*0014*/ 	.byte	0x00, 0xf0, 0x21, 0x00


	//----- nvinfo : EIATTR_KPARAM_INFO
	.align		4
.L_9:
        /*0018*/ 	.byte	0x04, 0x17
        /*001a*/ 	.short	(.L_11 - .L_10)
.L_10:
        /*001c*/ 	.word	0x00000000
        /*0020*/ 	.short	0x0000
        /*0022*/ 	.short	0x0000
        /*0024*/ 	.byte	0x00, 0xf0, 0x21, 0x00


	//----- nvinfo : EIATTR_SPARSE_MMA_MASK
	.align		4
.L_11:
        /*0028*/ 	.byte	0x03, 0x50
        /*002a*/ 	.short	0x0000


	//----- nvinfo : EIATTR_MAXREG_COUNT
	.align		4
        /*002c*/ 	.byte	0x03, 0x1b
        /*002e*/ 	.short	0x00ff


	//----- nvinfo : EIATTR_MERCURY_ISA_VERSION
	.align		4
        /*0030*/ 	.byte	0x03, 0x5f
        /*0032*/ 	.short	0x0101


	//----- nvinfo : EIATTR_VRC_CTA_INIT_COUNT
	.align		4
        /*0034*/ 	.byte	0x02, 0x4a
	.zero		1
	.zero		1


	//----- nvinfo : EIATTR_EXIT_INSTR_OFFSETS
	.align		4
        /*0038*/ 	.byte	0x04, 0x1c
        /*003a*/ 	.short	(.L_13 - .L_12)


	//   ....[0]....
.L_12:
        /*003c*/ 	.word	0x00000110


	//----- nvinfo : EIATTR_CBANK_PARAM_SIZE
	.align		4
.L_13:
        /*0040*/ 	.byte	0x03, 0x19
        /*0042*/ 	.short	0x0010


	//----- nvinfo : EIATTR_PARAM_CBANK
	.align		4
        /*0044*/ 	.byte	0x04, 0x0a
        /*0046*/ 	.short	(.L_15 - .L_14)
	.align		4
.L_14:
        /*0048*/ 	.word	index@(.nv.constant0.isspacep)
        /*004c*/ 	.short	0x0380
        /*004e*/ 	.short	0x0010


	//----- nvinfo : EIATTR_SW_WAR
	.align		4
.L_15:
        /*0050*/ 	.byte	0x04, 0x36
        /*0052*/ 	.short	(.L_17 - .L_16)
.L_16:
        /*0054*/ 	.word	0x00000008
.L_17:


//--------------------- .nv.callgraph             --------------------------
	.section	.nv.callgraph,"",@"SHT_CUDA_CALLGRAPH"
	.align	4
	.sectionentsize	8
	.align		4
        /*0000*/ 	.word	0x00000000
	.align		4
        /*0004*/ 	.word	0xffffffff
	.align		4
        /*0008*/ 	.word	0x00000000
	.align		4
        /*000c*/ 	.word	0xfffffffe
	.align		4
        /*0010*/ 	.word	0x00000000
	.align		4
        /*0014*/ 	.word	0xfffffffd
	.align		4
        /*0018*/ 	.word	0x00000000
	.align		4
        /*001c*/ 	.word	0xfffffffc


//--------------------- .text.isspacep            --------------------------
	.section	.text.isspacep,"ax",@progbits
	.align	128
        .global         isspacep
        .type           isspacep,@function
        .size           isspacep,(.L_x_1 - isspacep)
        .other          isspacep,@"STO_CUDA_ENTRY STV_DEFAULT"
isspacep:
.text.isspacep:
[----:B------:R-:W-:Y:S01]  /*0000*/  LDC R1, c[0x0][0x37c] ;  /* 0x0000df00ff017b82 */ /* 0x000fe20000000800 */
[----:B------:R-:W0:Y:S07]  /*0010*/  LDCU.64 UR4, c[0x0][0x380] ;  /* 0x00007000ff0477ac */ /* 0x000e2e0008000a00 */
[----:B------:R-:W1:Y:S01]  /*0020*/  LDC.64 R2, c[0x0][0x388] ;  /* 0x0000e200ff027b82 */ /* 0x000e620000000a00 */
[----:B------:R-:W2:Y:S01]  /*0030*/  LDCU.64 UR6, c[0x0][0x120] ;  /* 0x00002400ff0677ac */ /* 0x000ea20008000a00 */
[----:B------:R-:W2:Y:S01]  /*0040*/  LDCU.64 UR8, c[0x0][0x380] ;  /* 0x00007000ff0877ac */ /* 0x000ea20008000a00 */
[----:B0-----:R-:W0:Y:S04]  /*0050*/  QSPC.E.G P0, RZ, [RZ.U32+UR4] ;  /* 0x00000004ffff79aa */ /* 0x001e280008000100 */
[----:B------:R-:W3:Y:S01]  /*0060*/  QSPC.E.S P1, RZ, [RZ.U32+UR4] ;  /* 0x00000004ffff79aa */ /* 0x000ee20008020500 */
[----:B------:R-:W1:Y:S01]  /*0070*/  LDCU.64 UR4, c[0x0][0x358] ;  /* 0x00006b00ff0477ac */ /* 0x000e620008000a00 */
[----:B--2---:R-:W-:-:S02]  /*0080*/  UISETP.GT.U32.AND UP1, UPT, UR6, UR8, UPT ;  /* 0x000000080600728c */ /* 0x004fc4000bf24070 */
[----:B------:R-:W-:Y:S02]  /*0090*/  UISETP.LE.U32.AND UP0, UPT, UR6, UR8, UPT ;  /* 0x000000080600728c */ /* 0x000fe4000bf03070 */
[----:B------:R-:W-:-:S04]  /*00a0*/  UISETP.GT.U32.AND.EX UP1, UPT, UR7, UR9, UPT, UP1 ;  /* 0x000000090700728c */ /* 0x000fc8000bf24110 */
[----:B------:R-:W-:-:S06]  /*00b0*/  UISETP.LE.U32.AND.EX UP0, UPT, UR7, UR9, UP1, UP0 ;  /* 0x000000090700728c */ /* 0x000fcc0008f03100 */
[----:B0-----:R-:W-:Y:S02]  /*00c0*/  PLOP3.LUT P0, PT, P0, PT, UP0, 0x40, 0x4 ;  /* 0x000000000004781c */ /* 0x001fe4000070e808 */
[----:B---3--:R-:W-:Y:S02]  /*00d0*/  SEL R7, RZ, 0x1, !P1 ;  /* 0x00000001ff077807 */ /* 0x008fe40004800000 */
[----:B------:R-:W-:-:S03]  /*00e0*/  SEL R5, RZ, 0x1, !P0 ;  /* 0x00000001ff057807 */ /* 0x000fc60004000000 */
[----:B-1----:R-:W-:Y:S04]  /*00f0*/  ST.E desc[UR4][R2.64+0x4], R7 ;  /* 0x0000040702007985 */ /* 0x002fe8000c101904 */
[----:B------:R-:W-:Y:S01]  /*0100*/  ST.E desc[UR4][R2.64], R5 ;  /* 0x0000000502007985 */ /* 0x000fe2000c101904 */
[----:B------:R-:W-:Y:S05]  /*0110*/  EXIT ;  /* 0x000000000000794d */ /* 0x000fea0003800000 */
.L_x_0:
[----:B------:R-:W-:-:S00]  /*0120*/  BRA `(.L_x_0) ;  /* 0xfffffffc00fc7947 */ /* 0x000fc0000383ffff */
[----:B------:R-:W-:-:S00]  /*0130*/  NOP ;  /* 0x0000000000007918 */ /* 0x000fc00000000000 */
        /* <DEDUP_REMOVED lines=12> */
.L_x_1:


//--------------------- .nv.shared.reserved.0     --------------------------
	.section	.nv.shared.reserved.0,"aw",@nobits
	.weak		__nv_reservedSMEM_offset_0_alias
	.size		__nv_reservedSMEM_offset_0_alias, 0, 64
	.other		__nv_reservedSMEM_offset_0_alias,@"STO_CUDA_RESERVED_SHARED STV_DEFAULT"
__nv_reservedSMEM_offset_0_alias:
	.zero		0
	.zero		64


//--------------------- .nv.constant0.isspacep    --------------------------
	.section	.nv.constant0.isspacep,"a",@progbits
	.sectionflags	@""
	.align	4
.nv.constant0.isspacep:
	.zero		912


//--------------------- SYMBOLS --------------------------

	.type		.nv.reservedSmem.offset0,@object
	.size		.nv.reservedSmem.offset0,0x4
